	.headerflags	@"EF_CUDA_TEXMODE_UNIFIED EF_CUDA_64BIT_ADDRESS EF_CUDA_ACCELERATORS EF_CUDA_SM90 EF_CUDA_VIRTUAL_SM(EF_CUDA_SM90)"
	.elftype	@"ET_EXEC"


//--------------------- .nv.info                  --------------------------
	.section	.nv.info,"",@"SHT_CUDA_INFO"
	.align	4


	//----- nvinfo : EIATTR_REGCOUNT
	.align		4
        /*0000*/ 	.byte	0x04, 0x2f
        /*0002*/ 	.short	(.L_1 - .L_0)
	.align		4
.L_0:
        /*0004*/ 	.word	index@(triton_poi_fused_convolution_max_pool2d_with_indices_relu_15)
        /*0008*/ 	.word	0x00000010


	//----- nvinfo : EIATTR_MIN_STACK_SIZE
	.align		4
.L_1:
        /*000c*/ 	.byte	0x04, 0x12
        /*000e*/ 	.short	(.L_3 - .L_2)
	.align		4
.L_2:
        /*0010*/ 	.word	index@(triton_poi_fused_convolution_max_pool2d_with_indices_relu_15)
        /*0014*/ 	.word	0x00000000


	//----- nvinfo : EIATTR_FRAME_SIZE
	.align		4
.L_3:
        /*0018*/ 	.byte	0x04, 0x11
        /*001a*/ 	.short	(.L_5 - .L_4)
	.align		4
.L_4:
        /*001c*/ 	.word	index@(triton_poi_fused_convolution_max_pool2d_with_indices_relu_15)
        /*0020*/ 	.word	0x00000000


	//----- nvinfo : EIATTR_MIN_STACK_SIZE
	.align		4
.L_5:
        /*0024*/ 	.byte	0x04, 0x12
        /*0026*/ 	.short	(.L_7 - .L_6)
	.align		4
.L_6:
        /*0028*/ 	.word	index@(triton_poi_fused_convolution_max_pool2d_with_indices_relu_15)
        /*002c*/ 	.word	0x00000000
.L_7:


//--------------------- .nv.info.triton_poi_fused_convolution_max_pool2d_with_indices_relu_15 --------------------------
	.section	.nv.info.triton_poi_fused_convolution_max_pool2d_with_indices_relu_15,"",@"SHT_CUDA_INFO"
	.sectionflags	@""
	.align	4


	//----- nvinfo : EIATTR_CUDA_API_VERSION
	.align		4
        /*0000*/ 	.byte	0x04, 0x37
        /*0002*/ 	.short	(.L_9 - .L_8)
.L_8:
        /*0004*/ 	.word	0x0000007c


	//----- nvinfo : EIATTR_KPARAM_INFO
	.align		4
.L_9:
        /*0008*/ 	.byte	0x04, 0x17
        /*000a*/ 	.short	(.L_11 - .L_10)
.L_10:
        /*000c*/ 	.word	0x00000000
        /*0010*/ 	.short	0x0002
        /*0012*/ 	.short	0x0010
        /*0014*/ 	.byte	0x00, 0xf0, 0x11, 0x00


	//----- nvinfo : EIATTR_KPARAM_INFO
	.align		4
.L_11:
        /*0018*/ 	.byte	0x04, 0x17
        /*001a*/ 	.short	(.L_13 - .L_12)
.L_12:
        /*001c*/ 	.word	0x00000000
        /*0020*/ 	.short	0x0001
        /*0022*/ 	.short	0x0008
        /*0024*/ 	.byte	0x00, 0xf4, 0x21, 0x00


	//----- nvinfo : EIATTR_KPARAM_INFO
	.align		4
.L_13:
        /*0028*/ 	.byte	0x04, 0x17
        /*002a*/ 	.short	(.L_15 - .L_14)
.L_14:
        /*002c*/ 	.word	0x00000000
        /*0030*/ 	.short	0x0000
        /*0032*/ 	.short	0x0000
        /*0034*/ 	.byte	0x00, 0xf4, 0x21, 0x00


	//----- nvinfo : EIATTR_SPARSE_MMA_MASK
	.align		4
.L_15:
        /*0038*/ 	.byte	0x03, 0x50
        /*003a*/ 	.short	0x0000


	//----- nvinfo : EIATTR_MAXREG_COUNT
	.align		4
        /*003c*/ 	.byte	0x03, 0x1b
        /*003e*/ 	.short	0x00ff


	//----- nvinfo : EIATTR_EXIT_INSTR_OFFSETS
	.align		4
        /*0040*/ 	.byte	0x04, 0x1c
        /*0042*/ 	.short	(.L_17 - .L_16)


	//   ....[0]....
.L_16:
        /*0044*/ 	.word	0x00000360


	//----- nvinfo : EIATTR_REQNTID
	.align		4
.L_17:
        /*0048*/ 	.byte	0x04, 0x10
        /*004a*/ 	.short	(.L_19 - .L_18)
.L_18:
        /*004c*/ 	.word	0x00000080
        /*0050*/ 	.word	0x00000001
        /*0054*/ 	.word	0x00000001


	//----- nvinfo : EIATTR_CBANK_PARAM_SIZE
	.align		4
.L_19:
        /*0058*/ 	.byte	0x03, 0x19
        /*005a*/ 	.short	0x0014


	//----- nvinfo : EIATTR_PARAM_CBANK
	.align		4
        /*005c*/ 	.byte	0x04, 0x0a
        /*005e*/ 	.short	(.L_21 - .L_20)
	.align		4
.L_20:
        /*0060*/ 	.word	index@(.nv.constant0.triton_poi_fused_convolution_max_pool2d_with_indices_relu_15)
        /*0064*/ 	.short	0x0210
        /*0066*/ 	.short	0x0014


	//----- nvinfo : EIATTR_SW_WAR
	.align		4
.L_21:
        /*0068*/ 	.byte	0x04, 0x36
        /*006a*/ 	.short	(.L_23 - .L_22)
.L_22:
        /*006c*/ 	.word	0x00000008
.L_23:


//--------------------- .nv.callgraph             --------------------------
	.section	.nv.callgraph,"",@"SHT_CUDA_CALLGRAPH"
	.align	4
	.sectionentsize	8
	.align		4
        /*0000*/ 	.word	0x00000000
	.align		4
        /*0004*/ 	.word	0xffffffff
	.align		4
        /*0008*/ 	.word	0x00000000
	.align		4
        /*000c*/ 	.word	0xfffffffe
	.align		4
        /*0010*/ 	.word	0x00000000
	.align		4
        /*0014*/ 	.word	0xfffffffd
	.align		4
        /*0018*/ 	.word	0x00000000
	.align		4
        /*001c*/ 	.word	0xfffffffc


//--------------------- .text.triton_poi_fused_convolution_max_pool2d_with_indices_relu_15 --------------------------
	.section	.text.triton_poi_fused_convolution_max_pool2d_with_indices_relu_15,"ax",@progbits
	.align	128
        .global         triton_poi_fused_convolution_max_pool2d_with_indices_relu_15
        .type           triton_poi_fused_convolution_max_pool2d_with_indices_relu_15,@function
        .size           triton_poi_fused_convolution_max_pool2d_with_indices_relu_15,(.L_x_1 - triton_poi_fused_convolution_max_pool2d_with_indices_relu_15)
        .other          triton_poi_fused_convolution_max_pool2d_with_indices_relu_15,@"STO_CUDA_ENTRY STV_DEFAULT"
triton_poi_fused_convolution_max_pool2d_with_indices_relu_15:
.text.triton_poi_fused_convolution_max_pool2d_with_indices_relu_15:
[----:B------:R-:W-:Y:S01]  /*0000*/  LDC R1, c[0x0][0x28] ;  /* 0x00000a00ff017b82 */ /* 0x000fe20000000800 */
[----:B------:R-:W1:Y:S01]  /*0010*/  S2R R0, SR_TID.X ;  /* 0x0000000000007919 */ /* 0x000e620000002100 */
[----:B------:R-:W-:Y:S01]  /*0020*/  ULDC.64 UR4, c[0x0][0x208] ;  /* 0x0000820000047ab9 */ /* 0x000fe20000000a00 */
[----:B------:R-:W2:Y:S01]  /*0030*/  S2R R3, SR_CTAID.X ;  /* 0x0000000000037919 */ /* 0x000ea20000002500 */
[----:B-1----:R-:W-:Y:S01]  /*0040*/  IMAD.SHL.U32 R0, R0, 0x2, RZ ;  /* 0x0000000200007824 */ /* 0x002fe200078e00ff */
[----:B--2---:R-:W-:-:S04]  /*0050*/  SHF.R.S32.HI R5, RZ, 0x17, R3 ;  /* 0x00000017ff057819 */ /* 0x004fc80000011403 */
[----:B------:R-:W-:Y:S02]  /*0060*/  LOP3.LUT R0, R0, 0xfe, RZ, 0xc0, !PT ;  /* 0x000000fe00007812 */ /* 0x000fe400078ec0ff */
[----:B------:R-:W-:-:S03]  /*0070*/  SGXT R5, R5, 0x1 ;  /* 0x000000010505781a */ /* 0x000fc60000000200 */
[----:B------:R-:W-:-:S05]  /*0080*/  IMAD R0, R3, 0x100, R0 ;  /* 0x0000010003007824 */ /* 0x000fca00078e0200 */
[----:B------:R-:W-:Y:S02]  /*0090*/  SHF.R.S32.HI R3, RZ, 0x1f, R0 ;  /* 0x0000001fff037819 */ /* 0x000fe40000011400 */
[-C--:B------:R-:W-:Y:S02]  /*00a0*/  LEA.HI R6, R5, R0.reuse, RZ, 0xb ;  /* 0x0000000005067211 */ /* 0x080fe400078f58ff */
[----:B------:R-:W-:Y:S02]  /*00b0*/  LEA.HI R4, R3, R0, RZ, 0x8 ;  /* 0x0000000003047211 */ /* 0x000fe400078f40ff */
[----:B------:R-:W1:Y:S01]  /*00c0*/  LDC.64 R2, c[0x0][0x210] ;  /* 0x00008400ff027b82 */ /* 0x000e620000000a00 */
[----:B------:R-:W-:Y:S01]  /*00d0*/  IMAD.SHL.U32 R7, R6, 0x4, RZ ;  /* 0x0000000406077824 */ /* 0x000fe200078e00ff */
[----:B------:R-:W-:-:S04]  /*00e0*/  SHF.R.S32.HI R5, RZ, 0x8, R4 ;  /* 0x00000008ff057819 */ /* 0x000fc80000011404 */
[----:B------:R-:W-:Y:S02]  /*00f0*/  LEA.HI R6, R5, R5, RZ, 0x3 ;  /* 0x0000000505067211 */ /* 0x000fe400078f18ff */
[----:B------:R-:W-:Y:S02]  /*0100*/  LOP3.LUT R8, R7, 0xffffe000, RZ, 0xc0, !PT ;  /* 0xffffe00007087812 */ /* 0x000fe400078ec0ff */
[----:B------:R-:W-:Y:S02]  /*0110*/  LOP3.LUT R7, R4, 0xffffff00, RZ, 0xc0, !PT ;  /* 0xffffff0004077812 */ /* 0x000fe400078ec0ff */
[----:B------:R-:W-:Y:S02]  /*0120*/  LOP3.LUT R6, R6, 0x7ffff8, RZ, 0xc0, !PT ;  /* 0x007ffff806067812 */ /* 0x000fe400078ec0ff */
[----:B------:R-:W-:-:S03]  /*0130*/  IADD3 R7, R8, R0, -R7 ;  /* 0x0000000008077210 */ /* 0x000fc60007ffe807 */
[----:B------:R-:W-:-:S04]  /*0140*/  IMAD.IADD R6, R5, 0x1, -R6 ;  /* 0x0000000105067824 */ /* 0x000fc800078e0a06 */
[----:B------:R-:W-:-:S04]  /*0150*/  IMAD R11, R6, 0x200, R7 ;  /* 0x00000200060b7824 */ /* 0x000fc800078e0207 */
[C---:B------:R-:W-:Y:S02]  /*0160*/  VIADD R7, R11.reuse, 0x100 ;  /* 0x000001000b077836 */ /* 0x040fe40000000000 */
[----:B-1----:R-:W-:-:S04]  /*0170*/  IMAD.WIDE R4, R11, 0x4, R2 ;  /* 0x000000040b047825 */ /* 0x002fc800078e0202 */
[--C-:B------:R-:W-:Y:S02]  /*0180*/  IMAD.WIDE R6, R7, 0x4, R2.reuse ;  /* 0x0000000407067825 */ /* 0x100fe400078e0202 */
[----:B------:R-:W2:Y:S02]  /*0190*/  LDG.E.64 R4, desc[UR4][R4.64] ;  /* 0x0000000404047981 */ /* 0x000ea4000c1e1b00 */
[----:B------:R-:W-:Y:S02]  /*01a0*/  VIADD R9, R11, 0x1000 ;  /* 0x000010000b097836 */ /* 0x000fe40000000000 */
[----:B------:R-:W2:Y:S02]  /*01b0*/  LDG.E.64 R6, desc[UR4][R6.64] ;  /* 0x0000000406067981 */ /* 0x000ea4000c1e1b00 */
[----:B------:R-:W-:-:S04]  /*01c0*/  IMAD.WIDE R8, R9, 0x4, R2 ;  /* 0x0000000409087825 */ /* 0x000fc800078e0202 */
[----:B------:R-:W-:Y:S02]  /*01d0*/  VIADD R11, R11, 0x1100 ;  /* 0x000011000b0b7836 */ /* 0x000fe40000000000 */
[----:B------:R-:W3:Y:S02]  /*01e0*/  LDG.E.64 R8, desc[UR4][R8.64] ;  /* 0x0000000408087981 */ /* 0x000ee4000c1e1b00 */
[----:B------:R-:W-:Y:S02]  /*01f0*/  IMAD.WIDE R2, R11, 0x4, R2 ;  /* 0x000000040b027825 */ /* 0x000fe400078e0202 */
[----:B------:R-:W1:Y:S03]  /*0200*/  LDC.64 R10, c[0x0][0x218] ;  /* 0x00008600ff0a7b82 */ /* 0x000e660000000a00 */
[----:B------:R1:W4:Y:S02]  /*0210*/  LDG.E.64 R12, desc[UR4][R2.64] ;  /* 0x00000004020c7981 */ /* 0x000324000c1e1b00 */
[----:B-1----:R-:W-:Y:S01]  /*0220*/  IMAD.WIDE R2, R0, 0x4, R10 ;  /* 0x0000000400027825 */ /* 0x002fe200078e020a */
[----:B--2---:R-:W-:-:S02]  /*0230*/  FSETP.GT.AND P2, PT, R6, R4, PT ;  /* 0x000000040600720b */ /* 0x004fc40003f44000 */
[C---:B------:R-:W-:Y:S02]  /*0240*/  FSETP.GT.AND P3, PT, R7.reuse, R5, PT ;  /* 0x000000050700720b */ /* 0x040fe40003f64000 */
[----:B------:R-:W-:Y:S02]  /*0250*/  FSETP.NAN.AND P4, PT, R6, R6, PT ;  /* 0x000000060600720b */ /* 0x000fe40003f88000 */
[----:B------:R-:W-:Y:S02]  /*0260*/  FSETP.NAN.AND P5, PT, R7, R7, PT ;  /* 0x000000070700720b */ /* 0x000fe40003fa8000 */
[----:B---3--:R-:W-:Y:S02]  /*0270*/  FSETP.NAN.AND P0, PT, R8, R8, PT ;  /* 0x000000080800720b */ /* 0x008fe40003f08000 */
[----:B------:R-:W-:-:S03]  /*0280*/  FSETP.NAN.AND P1, PT, R9, R9, PT ;  /* 0x000000090900720b */ /* 0x000fc60003f28000 */
[----:B------:R-:W-:Y:S02]  /*0290*/  @!P2 FSEL R6, R6, R4, P4 ;  /* 0x000000040606a208 */ /* 0x000fe40002000000 */
[----:B------:R-:W-:Y:S02]  /*02a0*/  @!P3 FSEL R7, R7, R5, P5 ;  /* 0x000000050707b208 */ /* 0x000fe40002800000 */
[----:B----4-:R-:W-:Y:S02]  /*02b0*/  FSETP.NAN.AND P2, PT, R12, R12, PT ;  /* 0x0000000c0c00720b */ /* 0x010fe40003f48000 */
[----:B------:R-:W-:Y:S02]  /*02c0*/  FSETP.NAN.AND P3, PT, R13, R13, PT ;  /* 0x0000000d0d00720b */ /* 0x000fe40003f68000 */
[----:B------:R-:W-:Y:S02]  /*02d0*/  FSETP.GEU.AND P4, PT, R6, R8, PT ;  /* 0x000000080600720b */ /* 0x000fe40003f8e000 */
[----:B------:R-:W-:-:S02]  /*02e0*/  FSETP.GEU.AND P5, PT, R7, R9, PT ;  /* 0x000000090700720b */ /* 0x000fc40003fae000 */
[----:B------:R-:W-:Y:S02]  /*02f0*/  @!P0 FSEL R8, R8, R6, !P4 ;  /* 0x0000000608088208 */ /* 0x000fe40006000000 */
[----:B------:R-:W-:Y:S02]  /*0300*/  @!P1 FSEL R9, R9, R7, !P5 ;  /* 0x0000000709099208 */ /* 0x000fe40006800000 */
[----:B------:R-:W-:Y:S02]  /*0310*/  FSETP.GEU.AND P0, PT, R8, R12, PT ;  /* 0x0000000c0800720b */ /* 0x000fe40003f0e000 */
[----:B------:R-:W-:Y:S02]  /*0320*/  FSETP.GEU.AND P1, PT, R9, R13, PT ;  /* 0x0000000d0900720b */ /* 0x000fe40003f2e000 */
[----:B------:R-:W-:Y:S02]  /*0330*/  @!P2 SEL R12, R12, R8, !P0 ;  /* 0x000000080c0ca207 */ /* 0x000fe40004000000 */
[----:B------:R-:W-:-:S05]  /*0340*/  @!P3 SEL R13, R13, R9, !P1 ;  /* 0x000000090d0db207 */ /* 0x000fca0004800000 */
[----:B------:R-:W-:Y:S01]  /*0350*/  STG.E.64 desc[UR4][R2.64], R12 ;  /* 0x0000000c02007986 */ /* 0x000fe2000c101b04 */
[----:B------:R-:W-:Y:S05]  /*0360*/  EXIT ;  /* 0x000000000000794d */ /* 0x000fea0003800000 */
.L_x_0:
[----:B------:R-:W-:-:S00]  /*0370*/  BRA `(.L_x_0) ;  /* 0xfffffffc00fc7947 */ /* 0x000fc0000383ffff */
[----:B------:R-:W-:-:S00]  /*0380*/  NOP ;  /* 0x0000000000007918 */ /* 0x000fc00000000000 */
[----:B------:R-:W-:-:S00]  /*0390*/  NOP ;  /* 0x0000000000007918 */ /* 0x000fc00000000000 */
[----:B------:R-:W-:-:S00]  /*03a0*/  NOP ;  /* 0x0000000000007918 */ /* 0x000fc00000000000 */
[----:B------:R-:W-:-:S00]  /*03b0*/  NOP ;  /* 0x0000000000007918 */ /* 0x000fc00000000000 */
[----:B------:R-:W-:-:S00]  /*03c0*/  NOP ;  /* 0x0000000000007918 */ /* 0x000fc00000000000 */
[----:B------:R-:W-:-:S00]  /*03d0*/  NOP ;  /* 0x0000000000007918 */ /* 0x000fc00000000000 */
[----:B------:R-:W-:-:S00]  /*03e0*/  NOP ;  /* 0x0000000000007918 */ /* 0x000fc00000000000 */
[----:B------:R-:W-:-:S00]  /*03f0*/  NOP ;  /* 0x0000000000007918 */ /* 0x000fc00000000000 */
.L_x_1:


//--------------------- .nv.constant0.triton_poi_fused_convolution_max_pool2d_with_indices_relu_15 --------------------------
	.section	.nv.constant0.triton_poi_fused_convolution_max_pool2d_with_indices_relu_15,"a",@progbits
	.sectionflags	@""
	.align	4
.nv.constant0.triton_poi_fused_convolution_max_pool2d_with_indices_relu_15:
	.zero		548
